//
// Generated by NVIDIA NVVM Compiler
//
// Compiler Build ID: CL-36424714
// Cuda compilation tools, release 13.0, V13.0.88
// Based on NVVM 20.0.0
//

.version 9.0
.target sm_100
.address_size 64

	// .globl	_Z8mm_new_1PfS_S_i

.visible .entry _Z8mm_new_1PfS_S_i(
	.param .u64 .ptr .align 1 _Z8mm_new_1PfS_S_i_param_0,
	.param .u64 .ptr .align 1 _Z8mm_new_1PfS_S_i_param_1,
	.param .u64 .ptr .align 1 _Z8mm_new_1PfS_S_i_param_2,
	.param .u32 _Z8mm_new_1PfS_S_i_param_3
)
{
	.reg .pred 	%p<10>;
	.reg .b32 	%r<72>;
	.reg .b32 	%f<68>;
	.reg .b64 	%rd<58>;

	ld.param.u64 	%rd8, [_Z8mm_new_1PfS_S_i_param_0];
	ld.param.u64 	%rd9, [_Z8mm_new_1PfS_S_i_param_1];
	ld.param.u64 	%rd7, [_Z8mm_new_1PfS_S_i_param_2];
	ld.param.u32 	%r39, [_Z8mm_new_1PfS_S_i_param_3];
	cvta.to.global.u64 	%rd1, %rd9;
	cvta.to.global.u64 	%rd2, %rd8;
	mov.u32 	%r40, %ctaid.x;
	mov.u32 	%r41, %ctaid.y;
	mov.u32 	%r1, %tid.x;
	mov.u32 	%r42, %tid.y;
	shl.b32 	%r43, %r41, 5;
	add.s32 	%r44, %r43, %r42;
	shl.b32 	%r2, %r40, 5;
	add.s32 	%r3, %r2, %r1;
	mul.lo.s32 	%r45, %r39, %r44;
	cvt.s64.s32 	%rd3, %r45;
	setp.lt.s32 	%p1, %r39, 1;
	mov.f32 	%f67, 0f00000000;
	@%p1 bra 	$L__BB0_12;
	and.b32  	%r4, %r39, 7;
	setp.lt.u32 	%p2, %r39, 8;
	mov.f32 	%f67, 0f00000000;
	mov.b32 	%r70, 0;
	@%p2 bra 	$L__BB0_4;
	and.b32  	%r70, %r39, 2147483640;
	neg.s32 	%r68, %r70;
	add.s32 	%r47, %r1, %r39;
	add.s32 	%r67, %r47, %r2;
	shl.b32 	%r8, %r39, 3;
	shl.b32 	%r48, %r39, 1;
	add.s32 	%r66, %r3, %r48;
	mad.lo.s32 	%r65, %r39, 3, %r3;
	shl.b32 	%r49, %r39, 2;
	add.s32 	%r64, %r3, %r49;
	mad.lo.s32 	%r63, %r39, 5, %r3;
	mad.lo.s32 	%r62, %r39, 6, %r3;
	mad.lo.s32 	%r61, %r39, 7, %r3;
	shl.b64 	%rd10, %rd3, 2;
	add.s64 	%rd11, %rd10, %rd2;
	add.s64 	%rd57, %rd11, 16;
	mov.f32 	%f67, 0f00000000;
	mov.u32 	%r60, %r3;
$L__BB0_3:
	.pragma "nounroll";
	ld.global.f32 	%f17, [%rd57+-16];
	mul.wide.u32 	%rd12, %r60, 4;
	add.s64 	%rd13, %rd1, %rd12;
	ld.global.f32 	%f18, [%rd13];
	fma.rn.f32 	%f19, %f17, %f18, %f67;
	ld.global.f32 	%f20, [%rd57+-12];
	mul.wide.u32 	%rd14, %r67, 4;
	add.s64 	%rd15, %rd1, %rd14;
	ld.global.f32 	%f21, [%rd15];
	fma.rn.f32 	%f22, %f20, %f21, %f19;
	ld.global.f32 	%f23, [%rd57+-8];
	mul.wide.u32 	%rd16, %r66, 4;
	add.s64 	%rd17, %rd1, %rd16;
	ld.global.f32 	%f24, [%rd17];
	fma.rn.f32 	%f25, %f23, %f24, %f22;
	ld.global.f32 	%f26, [%rd57+-4];
	mul.wide.u32 	%rd18, %r65, 4;
	add.s64 	%rd19, %rd1, %rd18;
	ld.global.f32 	%f27, [%rd19];
	fma.rn.f32 	%f28, %f26, %f27, %f25;
	ld.global.f32 	%f29, [%rd57];
	mul.wide.u32 	%rd20, %r64, 4;
	add.s64 	%rd21, %rd1, %rd20;
	ld.global.f32 	%f30, [%rd21];
	fma.rn.f32 	%f31, %f29, %f30, %f28;
	ld.global.f32 	%f32, [%rd57+4];
	mul.wide.u32 	%rd22, %r63, 4;
	add.s64 	%rd23, %rd1, %rd22;
	ld.global.f32 	%f33, [%rd23];
	fma.rn.f32 	%f34, %f32, %f33, %f31;
	ld.global.f32 	%f35, [%rd57+8];
	mul.wide.u32 	%rd24, %r62, 4;
	add.s64 	%rd25, %rd1, %rd24;
	ld.global.f32 	%f36, [%rd25];
	fma.rn.f32 	%f37, %f35, %f36, %f34;
	ld.global.f32 	%f38, [%rd57+12];
	mul.wide.u32 	%rd26, %r61, 4;
	add.s64 	%rd27, %rd1, %rd26;
	ld.global.f32 	%f39, [%rd27];
	fma.rn.f32 	%f67, %f38, %f39, %f37;
	add.s32 	%r68, %r68, 8;
	add.s32 	%r67, %r67, %r8;
	add.s32 	%r66, %r66, %r8;
	add.s32 	%r65, %r65, %r8;
	add.s32 	%r64, %r64, %r8;
	add.s32 	%r63, %r63, %r8;
	add.s32 	%r62, %r62, %r8;
	add.s32 	%r61, %r61, %r8;
	add.s32 	%r60, %r60, %r8;
	add.s64 	%rd57, %rd57, 32;
	setp.ne.s32 	%p3, %r68, 0;
	@%p3 bra 	$L__BB0_3;
$L__BB0_4:
	setp.eq.s32 	%p4, %r4, 0;
	@%p4 bra 	$L__BB0_12;
	and.b32  	%r34, %r39, 3;
	setp.lt.u32 	%p5, %r4, 4;
	@%p5 bra 	$L__BB0_7;
	cvt.u64.u32 	%rd28, %r70;
	add.s64 	%rd29, %rd28, %rd3;
	shl.b64 	%rd30, %rd29, 2;
	add.s64 	%rd31, %rd2, %rd30;
	ld.global.f32 	%f41, [%rd31];
	mad.lo.s32 	%r50, %r70, %r39, %r3;
	mul.wide.u32 	%rd32, %r50, 4;
	add.s64 	%rd33, %rd1, %rd32;
	ld.global.f32 	%f42, [%rd33];
	fma.rn.f32 	%f43, %f41, %f42, %f67;
	ld.global.f32 	%f44, [%rd31+4];
	add.s32 	%r51, %r50, %r39;
	mul.wide.u32 	%rd34, %r51, 4;
	add.s64 	%rd35, %rd1, %rd34;
	ld.global.f32 	%f45, [%rd35];
	fma.rn.f32 	%f46, %f44, %f45, %f43;
	ld.global.f32 	%f47, [%rd31+8];
	add.s32 	%r52, %r51, %r39;
	mul.wide.u32 	%rd36, %r52, 4;
	add.s64 	%rd37, %rd1, %rd36;
	ld.global.f32 	%f48, [%rd37];
	fma.rn.f32 	%f49, %f47, %f48, %f46;
	ld.global.f32 	%f50, [%rd31+12];
	add.s32 	%r53, %r52, %r39;
	mul.wide.u32 	%rd38, %r53, 4;
	add.s64 	%rd39, %rd1, %rd38;
	ld.global.f32 	%f51, [%rd39];
	fma.rn.f32 	%f67, %f50, %f51, %f49;
	add.s32 	%r70, %r70, 4;
$L__BB0_7:
	setp.eq.s32 	%p6, %r34, 0;
	@%p6 bra 	$L__BB0_12;
	setp.eq.s32 	%p7, %r34, 1;
	@%p7 bra 	$L__BB0_10;
	cvt.u64.u32 	%rd40, %r70;
	add.s64 	%rd41, %rd40, %rd3;
	shl.b64 	%rd42, %rd41, 2;
	add.s64 	%rd43, %rd2, %rd42;
	ld.global.f32 	%f53, [%rd43];
	mad.lo.s32 	%r54, %r70, %r39, %r3;
	mul.wide.u32 	%rd44, %r54, 4;
	add.s64 	%rd45, %rd1, %rd44;
	ld.global.f32 	%f54, [%rd45];
	fma.rn.f32 	%f55, %f53, %f54, %f67;
	ld.global.f32 	%f56, [%rd43+4];
	add.s32 	%r55, %r54, %r39;
	mul.wide.u32 	%rd46, %r55, 4;
	add.s64 	%rd47, %rd1, %rd46;
	ld.global.f32 	%f57, [%rd47];
	fma.rn.f32 	%f67, %f56, %f57, %f55;
	add.s32 	%r70, %r70, 2;
$L__BB0_10:
	and.b32  	%r56, %r39, 1;
	setp.eq.b32 	%p8, %r56, 1;
	not.pred 	%p9, %p8;
	@%p9 bra 	$L__BB0_12;
	cvt.u64.u32 	%rd48, %r70;
	add.s64 	%rd49, %rd48, %rd3;
	shl.b64 	%rd50, %rd49, 2;
	add.s64 	%rd51, %rd2, %rd50;
	ld.global.f32 	%f58, [%rd51];
	mad.lo.s32 	%r57, %r70, %r39, %r3;
	mul.wide.u32 	%rd52, %r57, 4;
	add.s64 	%rd53, %rd1, %rd52;
	ld.global.f32 	%f59, [%rd53];
	fma.rn.f32 	%f67, %f58, %f59, %f67;
$L__BB0_12:
	cvt.u32.u64 	%r58, %rd3;
	cvta.to.global.u64 	%rd54, %rd7;
	add.s32 	%r59, %r58, %r3;
	mul.wide.s32 	%rd55, %r59, 4;
	add.s64 	%rd56, %rd54, %rd55;
	st.global.f32 	[%rd56], %f67;
	ret;

}


// ===== COMPILED SASS (sm_100) =====

	.target	sm_100

	.elftype	@"ET_EXEC"


//--------------------- .note.nv.tkinfo           --------------------------
	.section	.note.nv.tkinfo,"",@"SHT_NOTE"
	.sectionflags	@"SHF_NOTE_NV_TKINFO"
	.tkinfo
        /*0018*/ 	.word	0x00000002
        /*0030*/ 	.string	""
        /*0030*/ 	.string	"ptxas"
        /*0030*/ 	.string	"Cuda compilation tools, release 13.0, V13.0.88"
        /*0030*/ 	.string	"Build cuda_13.0.r13.0/compiler.36424714_0"
        /*0030*/ 	.string	"-arch sm_100 -m 64 "



//--------------------- .note.nv.cuinfo           --------------------------
	.section	.note.nv.cuinfo,"",@"SHT_NOTE"
	.sectionflags	@"SHF_NOTE_NV_CUINFO"
        /*0018*/ 	.short	0x0002
        /*001a*/ 	.short	0x0064
        /*001c*/ 	.short	0x0082
	.zero		2


//--------------------- .nv.info                  --------------------------
	.section	.nv.info,"",@"SHT_CUDA_INFO"
	.align	4


	//----- nvinfo : EIATTR_REGCOUNT
	.align		4
        /*0000*/ 	.byte	0x04, 0x2f
        /*0002*/ 	.short	(.L_1 - .L_0)
	.align		4
.L_0:
        /*0004*/ 	.word	index@(_Z8mm_new_1PfS_S_i)
        /*0008*/ 	.word	0x00000020


	//----- nvinfo : EIATTR_FRAME_SIZE
	.align		4
.L_1:
        /*000c*/ 	.byte	0x04, 0x11
        /*000e*/ 	.short	(.L_3 - .L_2)
	.align		4
.L_2:
        /*0010*/ 	.word	index@(_Z8mm_new_1PfS_S_i)
        /*0014*/ 	.word	0x00000000


	//----- nvinfo : EIATTR_MIN_STACK_SIZE
	.align		4
.L_3:
        /*0018*/ 	.byte	0x04, 0x12
        /*001a*/ 	.short	(.L_5 - .L_4)
	.align		4
.L_4:
        /*001c*/ 	.word	index@(_Z8mm_new_1PfS_S_i)
        /*0020*/ 	.word	0x00000000
.L_5:


//--------------------- .nv.compat                --------------------------
	.section	.nv.compat,"",@"SHT_CUDA_COMPAT_INFO"
	.align	4
        /*0000*/ 	.byte	0x02, 0x09, 0x00, 0x00, 0x02, 0x02, 0x01, 0x00, 0x02, 0x05, 0x05, 0x00, 0x03, 0x07, 0x01, 0x01
        /*0010*/ 	.byte	0x02, 0x03, 0x00, 0x00, 0x02, 0x06, 0x01, 0x00, 0x04, 0x0b, 0x08, 0x00, 0x09, 0x00, 0x00, 0x00
        /*0020*/ 	.byte	0x00, 0x00, 0x00, 0x00


//--------------------- .nv.info._Z8mm_new_1PfS_S_i --------------------------
	.section	.nv.info._Z8mm_new_1PfS_S_i,"",@"SHT_CUDA_INFO"
	.sectionflags	@""
	.align	4


	//----- nvinfo : EIATTR_CUDA_API_VERSION
	.align		4
        /*0000*/ 	.byte	0x04, 0x37
        /*0002*/ 	.short	(.L_7 - .L_6)
.L_6:
        /*0004*/ 	.word	0x00000082


	//----- nvinfo : EIATTR_KPARAM_INFO
	.align		4
.L_7:
        /*0008*/ 	.byte	0x04, 0x17
        /*000a*/ 	.short	(.L_9 - .L_8)
.L_8:
        /*000c*/ 	.word	0x00000000
        /*0010*/ 	.short	0x0003
        /*0012*/ 	.short	0x0018
        /*0014*/ 	.byte	0x00, 0xf0, 0x11, 0x00


	//----- nvinfo : EIATTR_KPARAM_INFO
	.align		4
.L_9:
        /*0018*/ 	.byte	0x04, 0x17
        /*001a*/ 	.short	(.L_11 - .L_10)
.L_10:
        /*001c*/ 	.word	0x00000000
        /*0020*/ 	.short	0x0002
        /*0022*/ 	.short	0x0010
        /*0024*/ 	.byte	0x00, 0xf5, 0x21, 0x00


	//----- nvinfo : EIATTR_KPARAM_INFO
	.align		4
.L_11:
        /*0028*/ 	.byte	0x04, 0x17
        /*002a*/ 	.short	(.L_13 - .L_12)
.L_12:
        /*002c*/ 	.word	0x00000000
        /*0030*/ 	.short	0x0001
        /*0032*/ 	.short	0x0008
        /*0034*/ 	.byte	0x00, 0xf5, 0x21, 0x00


	//----- nvinfo : EIATTR_KPARAM_INFO
	.align		4
.L_13:
        /*0038*/ 	.byte	0x04, 0x17
        /*003a*/ 	.short	(.L_15 - .L_14)
.L_14:
        /*003c*/ 	.word	0x00000000
        /*0040*/ 	.short	0x0000
        /*0042*/ 	.short	0x0000
        /*0044*/ 	.byte	0x00, 0xf5, 0x21, 0x00


	//----- nvinfo : EIATTR_SPARSE_MMA_MASK
	.align		4
.L_15:
        /*0048*/ 	.byte	0x03, 0x50
        /*004a*/ 	.short	0x0000


	//----- nvinfo : EIATTR_MAXREG_COUNT
	.align		4
        /*004c*/ 	.byte	0x03, 0x1b
        /*004e*/ 	.short	0x00ff


	//----- nvinfo : EIATTR_MERCURY_ISA_VERSION
	.align		4
        /*0050*/ 	.byte	0x03, 0x5f
        /*0052*/ 	.short	0x0101


	//----- nvinfo : EIATTR_VRC_CTA_INIT_COUNT
	.align		4
        /*0054*/ 	.byte	0x02, 0x4a
	.zero		1
	.zero		1


	//----- nvinfo : EIATTR_EXIT_INSTR_OFFSETS
	.align		4
        /*0058*/ 	.byte	0x04, 0x1c
        /*005a*/ 	.short	(.L_17 - .L_16)


	//   ....[0]....
.L_16:
        /*005c*/ 	.word	0x00000990


	//----- nvinfo : EIATTR_CBANK_PARAM_SIZE
	.align		4
.L_17:
        /*0060*/ 	.byte	0x03, 0x19
        /*0062*/ 	.short	0x001c


	//----- nvinfo : EIATTR_PARAM_CBANK
	.align		4
        /*0064*/ 	.byte	0x04, 0x0a
        /*0066*/ 	.short	(.L_19 - .L_18)
	.align		4
.L_18:
        /*0068*/ 	.word	index@(.nv.constant0._Z8mm_new_1PfS_S_i)
        /*006c*/ 	.short	0x0380
        /*006e*/ 	.short	0x001c


	//----- nvinfo : EIATTR_SW_WAR
	.align		4
.L_19:
        /*0070*/ 	.byte	0x04, 0x36
        /*0072*/ 	.short	(.L_21 - .L_20)
.L_20:
        /*0074*/ 	.word	0x00000008
.L_21:


//--------------------- .nv.callgraph             --------------------------
	.section	.nv.callgraph,"",@"SHT_CUDA_CALLGRAPH"
	.align	4
	.sectionentsize	8
	.align		4
        /*0000*/ 	.word	0x00000000
	.align		4
        /*0004*/ 	.word	0xffffffff
	.align		4
        /*0008*/ 	.word	0x00000000
	.align		4
        /*000c*/ 	.word	0xfffffffe
	.align		4
        /*0010*/ 	.word	0x00000000
	.align		4
        /*0014*/ 	.word	0xfffffffd
	.align		4
        /*0018*/ 	.word	0x00000000
	.align		4
        /*001c*/ 	.word	0xfffffffc


//--------------------- .text._Z8mm_new_1PfS_S_i  --------------------------
	.section	.text._Z8mm_new_1PfS_S_i,"ax",@progbits
	.align	128
        .global         _Z8mm_new_1PfS_S_i
        .type           _Z8mm_new_1PfS_S_i,@function
        .size           _Z8mm_new_1PfS_S_i,(.L_x_5 - _Z8mm_new_1PfS_S_i)
        .other          _Z8mm_new_1PfS_S_i,@"STO_CUDA_ENTRY STV_DEFAULT"
_Z8mm_new_1PfS_S_i:
.text._Z8mm_new_1PfS_S_i:
[----:B------:R-:W-:Y:S08]  /*0000*/  LDC R1, c[0x0][0x37c] ;  /* 0x0000df00ff017b82 */ /* 0x000ff00000000800 */
[----:B------:R-:W0:Y:S01]  /*0010*/  LDC R0, c[0x0][0x398] ;  /* 0x0000e600ff007b82 */ /* 0x000e220000000800 */
[----:B------:R-:W1:Y:S01]  /*0020*/  S2R R3, SR_CTAID.Y ;  /* 0x0000000000037919 */ /* 0x000e620000002600 */
[----:B------:R-:W2:Y:S01]  /*0030*/  LDCU.64 UR4, c[0x0][0x358] ;  /* 0x00006b00ff0477ac */ /* 0x000ea20008000a00 */
[----:B------:R-:W-:Y:S01]  /*0040*/  HFMA2 R12, -RZ, RZ, 0, 0 ;  /* 0x00000000ff0c7431 */ /* 0x000fe200000001ff */
[----:B------:R-:W1:Y:S01]  /*0050*/  S2R R2, SR_TID.Y ;  /* 0x0000000000027919 */ /* 0x000e620000002200 */
[----:B------:R-:W3:Y:S01]  /*0060*/  S2R R6, SR_CTAID.X ;  /* 0x0000000000067919 */ /* 0x000ee20000002500 */
[----:B------:R-:W3:Y:S01]  /*0070*/  S2R R11, SR_TID.X ;  /* 0x00000000000b7919 */ /* 0x000ee20000002100 */
[----:B0-----:R-:W-:-:S02]  /*0080*/  ISETP.GE.AND P0, PT, R0, 0x1, PT ;  /* 0x000000010000780c */ /* 0x001fc40003f06270 */
[----:B-1----:R-:W-:-:S05]  /*0090*/  LEA R3, R3, R2, 0x5 ;  /* 0x0000000203037211 */ /* 0x002fca00078e28ff */
[----:B------:R-:W-:Y:S02]  /*00a0*/  IMAD R2, R3, R0, RZ ;  /* 0x0000000003027224 */ /* 0x000fe400078e02ff */
[----:B---3--:R-:W-:-:S04]  /*00b0*/  IMAD R5, R6, 0x20, R11 ;  /* 0x0000002006057824 */ /* 0x008fc800078e020b */
[----:B--2---:R-:W-:Y:S05]  /*00c0*/  @!P0 BRA `(.L_x_0) ;  /* 0x0000000800208947 */ /* 0x004fea0003800000 */
[C---:B------:R-:W-:Y:S02]  /*00d0*/  ISETP.GE.U32.AND P1, PT, R0.reuse, 0x8, PT ;  /* 0x000000080000780c */ /* 0x040fe40003f26070 */
[----:B------:R-:W-:Y:S02]  /*00e0*/  LOP3.LUT R4, R0, 0x7, RZ, 0xc0, !PT ;  /* 0x0000000700047812 */ /* 0x000fe400078ec0ff */
[----:B------:R-:W-:Y:S02]  /*00f0*/  SHF.R.S32.HI R7, RZ, 0x1f, R2 ;  /* 0x0000001fff077819 */ /* 0x000fe40000011402 */
[----:B------:R-:W-:Y:S02]  /*0100*/  ISETP.NE.AND P0, PT, R4, RZ, PT ;  /* 0x000000ff0400720c */ /* 0x000fe40003f05270 */
[----:B------:R-:W-:Y:S02]  /*0110*/  MOV R12, RZ ;  /* 0x000000ff000c7202 */ /* 0x000fe40000000f00 */
[----:B------:R-:W-:-:S03]  /*0120*/  MOV R9, RZ ;  /* 0x000000ff00097202 */ /* 0x000fc60000000f00 */
[----:B------:R-:W-:Y:S06]  /*0130*/  @!P1 BRA `(.L_x_1) ;  /* 0x0000000400049947 */ /* 0x000fec0003800000 */
[----:B------:R-:W0:Y:S01]  /*0140*/  LDCU.64 UR6, c[0x0][0x380] ;  /* 0x00007000ff0677ac */ /* 0x000e220008000a00 */
[----:B------:R-:W-:Y:S01]  /*0150*/  IMAD.IADD R3, R11, 0x1, R0 ;  /* 0x000000010b037824 */ /* 0x000fe200078e0200 */
[C---:B------:R-:W-:Y:S01]  /*0160*/  LOP3.LUT R9, R0.reuse, 0x7ffffff8, RZ, 0xc0, !PT ;  /* 0x7ffffff800097812 */ /* 0x040fe200078ec0ff */
[C-C-:B------:R-:W-:Y:S01]  /*0170*/  IMAD R13, R0.reuse, 0x3, R5.reuse ;  /* 0x00000003000d7824 */ /* 0x140fe200078e0205 */
[C---:B------:R-:W-:Y:S01]  /*0180*/  LEA R11, R0.reuse, R5, 0x1 ;  /* 0x00000005000b7211 */ /* 0x040fe200078e08ff */
[--C-:B------:R-:W-:Y:S01]  /*0190*/  IMAD R15, R0, 0x4, R5.reuse ;  /* 0x00000004000f7824 */ /* 0x100fe200078e0205 */
[----:B------:R-:W-:Y:S01]  /*01a0*/  LEA R3, R6, R3, 0x5 ;  /* 0x0000000306037211 */ /* 0x000fe200078e28ff */
[C-C-:B------:R-:W-:Y:S01]  /*01b0*/  IMAD R27, R0.reuse, 0x5, R5.reuse ;  /* 0x00000005001b7824 */ /* 0x140fe200078e0205 */
[----:B------:R-:W-:Y:S01]  /*01c0*/  MOV R12, RZ ;  /* 0x000000ff000c7202 */ /* 0x000fe20000000f00 */
[C-C-:B------:R-:W-:Y:S01]  /*01d0*/  IMAD R29, R0.reuse, 0x6, R5.reuse ;  /* 0x00000006001d7824 */ /* 0x140fe200078e0205 */
[----:B------:R-:W-:Y:S01]  /*01e0*/  MOV R10, R5 ;  /* 0x00000005000a7202 */ /* 0x000fe20000000f00 */
[----:B------:R-:W-:-:S02]  /*01f0*/  IMAD R8, R0, 0x7, R5 ;  /* 0x0000000700087824 */ /* 0x000fc400078e0205 */
[----:B------:R-:W-:Y:S01]  /*0200*/  IMAD.MOV R6, RZ, RZ, -R9 ;  /* 0x000000ffff067224 */ /* 0x000fe200078e0a09 */
[----:B0-----:R-:W-:-:S04]  /*0210*/  LEA R14, P1, R2, UR6, 0x2 ;  /* 0x00000006020e7c11 */ /* 0x001fc8000f8210ff */
[----:B------:R-:W-:Y:S02]  /*0220*/  LEA.HI.X R23, R2, UR7, R7, 0x2, P1 ;  /* 0x0000000702177c11 */ /* 0x000fe400088f1407 */
[----:B------:R-:W-:-:S04]  /*0230*/  IADD3 R14, P1, PT, R14, 0x10, RZ ;  /* 0x000000100e0e7810 */ /* 0x000fc80007f3e0ff */
[----:B------:R-:W-:-:S09]  /*0240*/  IADD3.X R23, PT, PT, RZ, R23, RZ, P1, !PT ;  /* 0x00000017ff177210 */ /* 0x000fd20000ffe4ff */
.L_x_2:
[----:B------:R-:W0:Y:S01]  /*0250*/  LDC.64 R18, c[0x0][0x388] ;  /* 0x0000e200ff127b82 */ /* 0x000e220000000a00 */
[----:B------:R-:W-:Y:S01]  /*0260*/  MOV R16, R14 ;  /* 0x0000000e00107202 */ /* 0x000fe20000000f00 */
[----:B------:R-:W-:-:S05]  /*0270*/  IMAD.MOV.U32 R17, RZ, RZ, R23 ;  /* 0x000000ffff117224 */ /* 0x000fca00078e0017 */
[----:B------:R-:W2:Y:S04]  /*0280*/  LDG.E R23, desc[UR4][R16.64+-0x10] ;  /* 0xfffff00410177981 */ /* 0x000ea8000c1e1900 */
[----:B------:R-:W3:Y:S04]  /*0290*/  LDG.E R26, desc[UR4][R16.64+-0xc] ;  /* 0xfffff404101a7981 */ /* 0x000ee8000c1e1900 */
[----:B------:R-:W4:Y:S01]  /*02a0*/  LDG.E R28, desc[UR4][R16.64+-0x4] ;  /* 0xfffffc04101c7981 */ /* 0x000f22000c1e1900 */
[----:B0-----:R-:W-:-:S05]  /*02b0*/  IMAD.WIDE.U32 R20, R10, 0x4, R18 ;  /* 0x000000040a147825 */ /* 0x001fca00078e0012 */
[----:B------:R0:W2:Y:S01]  /*02c0*/  LDG.E R14, desc[UR4][R20.64] ;  /* 0x00000004140e7981 */ /* 0x0000a2000c1e1900 */
[----:B------:R-:W-:-:S04]  /*02d0*/  IMAD.WIDE.U32 R24, R13, 0x4, R18 ;  /* 0x000000040d187825 */ /* 0x000fc800078e0012 */
[----:B0-----:R-:W-:-:S04]  /*02e0*/  IMAD.WIDE.U32 R20, R3, 0x4, R18 ;  /* 0x0000000403147825 */ /* 0x001fc800078e0012 */
[----:B--2---:R-:W-:Y:S01]  /*02f0*/  FFMA R12, R23, R14, R12 ;  /* 0x0000000e170c7223 */ /* 0x004fe2000000000c */
[--C-:B------:R-:W-:Y:S01]  /*0300*/  IMAD.WIDE.U32 R22, R11, 0x4, R18.reuse ;  /* 0x000000040b167825 */ /* 0x100fe200078e0012 */
[----:B------:R-:W3:Y:S04]  /*0310*/  LDG.E R14, desc[UR4][R20.64] ;  /* 0x00000004140e7981 */ /* 0x000ee8000c1e1900 */
[----:B------:R-:W2:Y:S04]  /*0320*/  LDG.E R21, desc[UR4][R22.64] ;  /* 0x0000000416157981 */ /* 0x000ea8000c1e1900 */
[----:B------:R-:W2:Y:S04]  /*0330*/  LDG.E R22, desc[UR4][R16.64+-0x8] ;  /* 0xfffff80410167981 */ /* 0x000ea8000c1e1900 */
[----:B------:R0:W4:Y:S02]  /*0340*/  LDG.E R23, desc[UR4][R24.64] ;  /* 0x0000000418177981 */ /* 0x000124000c1e1900 */
[----:B0-----:R-:W-:-:S04]  /*0350*/  IMAD.WIDE.U32 R24, R15, 0x4, R18 ;  /* 0x000000040f187825 */ /* 0x001fc800078e0012 */
[----:B---3--:R-:W-:Y:S02]  /*0360*/  FFMA R12, R26, R14, R12 ;  /* 0x0000000e1a0c7223 */ /* 0x008fe4000000000c */
[----:B------:R-:W3:Y:S04]  /*0370*/  LDG.E R14, desc[UR4][R24.64] ;  /* 0x00000004180e7981 */ /* 0x000ee8000c1e1900 */
[----:B------:R-:W3:Y:S01]  /*0380*/  LDG.E R26, desc[UR4][R16.64] ;  /* 0x00000004101a7981 */ /* 0x000ee2000c1e1900 */
[----:B--2---:R-:W-:Y:S01]  /*0390*/  FFMA R12, R22, R21, R12 ;  /* 0x00000015160c7223 */ /* 0x004fe2000000000c */
[----:B------:R-:W-:-:S04]  /*03a0*/  IMAD.WIDE.U32 R20, R27, 0x4, R18 ;  /* 0x000000041b147825 */ /* 0x000fc800078e0012 */
[----:B----4-:R-:W-:Y:S01]  /*03b0*/  FFMA R12, R28, R23, R12 ;  /* 0x000000171c0c7223 */ /* 0x010fe2000000000c */
[--C-:B------:R-:W-:Y:S01]  /*03c0*/  IMAD.WIDE.U32 R22, R29, 0x4, R18.reuse ;  /* 0x000000041d167825 */ /* 0x100fe200078e0012 */
[----:B------:R-:W2:Y:S03]  /*03d0*/  LDG.E R28, desc[UR4][R16.64+0xc] ;  /* 0x00000c04101c7981 */ /* 0x000ea6000c1e1900 */
[----:B------:R-:W-:Y:S01]  /*03e0*/  IMAD.WIDE.U32 R18, R8, 0x4, R18 ;  /* 0x0000000408127825 */ /* 0x000fe200078e0012 */
[----:B------:R-:W4:Y:S04]  /*03f0*/  LDG.E R20, desc[UR4][R20.64] ;  /* 0x0000000414147981 */ /* 0x000f28000c1e1900 */
[----:B------:R0:W5:Y:S04]  /*0400*/  LDG.E R22, desc[UR4][R22.64] ;  /* 0x0000000416167981 */ /* 0x000168000c1e1900 */
[----:B------:R-:W2:Y:S04]  /*0410*/  LDG.E R19, desc[UR4][R18.64] ;  /* 0x0000000412137981 */ /* 0x000ea8000c1e1900 */
[----:B------:R-:W4:Y:S04]  /*0420*/  LDG.E R21, desc[UR4][R16.64+0x4] ;  /* 0x0000040410157981 */ /* 0x000f28000c1e1900 */
[----:B------:R-:W5:Y:S01]  /*0430*/  LDG.E R18, desc[UR4][R16.64+0x8] ;  /* 0x0000080410127981 */ /* 0x000f62000c1e1900 */
[----:B------:R-:W-:Y:S01]  /*0440*/  IADD3 R6, PT, PT, R6, 0x8, RZ ;  /* 0x0000000806067810 */ /* 0x000fe20007ffe0ff */
[C---:B------:R-:W-:Y:S01]  /*0450*/  IMAD R3, R0.reuse, 0x8, R3 ;  /* 0x0000000800037824 */ /* 0x040fe200078e0203 */
[C---:B------:R-:W-:Y:S01]  /*0460*/  LEA R11, R0.reuse, R11, 0x3 ;  /* 0x0000000b000b7211 */ /* 0x040fe200078e18ff */
[C---:B------:R-:W-:Y:S01]  /*0470*/  IMAD R15, R0.reuse, 0x8, R15 ;  /* 0x00000008000f7824 */ /* 0x040fe200078e020f */
[C---:B------:R-:W-:Y:S01]  /*0480*/  LEA R13, R0.reuse, R13, 0x3 ;  /* 0x0000000d000d7211 */ /* 0x040fe200078e18ff */
[C---:B------:R-:W-:Y:S01]  /*0490*/  IMAD R8, R0.reuse, 0x8, R8 ;  /* 0x0000000800087824 */ /* 0x040fe200078e0208 */
[----:B------:R-:W-:-:S02]  /*04a0*/  LEA R27, R0, R27, 0x3 ;  /* 0x0000001b001b7211 */ /* 0x000fc400078e18ff */
[C---:B------:R-:W-:Y:S02]  /*04b0*/  LEA R29, R0.reuse, R29, 0x3 ;  /* 0x0000001d001d7211 */ /* 0x040fe400078e18ff */
[----:B------:R-:W-:Y:S01]  /*04c0*/  LEA R10, R0, R10, 0x3 ;  /* 0x0000000a000a7211 */ /* 0x000fe200078e18ff */
[----:B---3--:R-:W-:Y:S01]  /*04d0*/  FFMA R12, R26, R14, R12 ;  /* 0x0000000e1a0c7223 */ /* 0x008fe2000000000c */
[----:B------:R-:W-:-:S04]  /*04e0*/  IADD3 R14, P1, PT, R16, 0x20, RZ ;  /* 0x00000020100e7810 */ /* 0x000fc80007f3e0ff */
[----:B0-----:R-:W-:Y:S02]  /*04f0*/  IADD3.X R23, PT, PT, RZ, R17, RZ, P1, !PT ;  /* 0x00000011ff177210 */ /* 0x001fe40000ffe4ff */
[----:B------:R-:W-:Y:S01]  /*0500*/  ISETP.NE.AND P1, PT, R6, RZ, PT ;  /* 0x000000ff0600720c */ /* 0x000fe20003f25270 */
[----:B----4-:R-:W-:-:S04]  /*0510*/  FFMA R25, R21, R20, R12 ;  /* 0x0000001415197223 */ /* 0x010fc8000000000c */
[----:B-----5:R-:W-:-:S04]  /*0520*/  FFMA R25, R18, R22, R25 ;  /* 0x0000001612197223 */ /* 0x020fc80000000019 */
[----:B--2---:R-:W-:-:S04]  /*0530*/  FFMA R12, R28, R19, R25 ;  /* 0x000000131c0c7223 */ /* 0x004fc80000000019 */
[----:B------:R-:W-:Y:S05]  /*0540*/  @P1 BRA `(.L_x_2) ;  /* 0xfffffffc00401947 */ /* 0x000fea000383ffff */
.L_x_1:
[----:B------:R-:W-:Y:S05]  /*0550*/  @!P0 BRA `(.L_x_0) ;  /* 0x0000000000fc8947 */ /* 0x000fea0003800000 */
[----:B------:R-:W-:Y:S02]  /*0560*/  ISETP.GE.U32.AND P0, PT, R4, 0x4, PT ;  /* 0x000000040400780c */ /* 0x000fe40003f06070 */
[----:B------:R-:W-:-:S04]  /*0570*/  LOP3.LUT R8, R0, 0x3, RZ, 0xc0, !PT ;  /* 0x0000000300087812 */ /* 0x000fc800078ec0ff */
[----:B------:R-:W-:-:S07]  /*0580*/  ISETP.NE.AND P1, PT, R8, RZ, PT ;  /* 0x000000ff0800720c */ /* 0x000fce0003f25270 */
[----:B------:R-:W-:Y:S06]  /*0590*/  @!P0 BRA `(.L_x_3) ;  /* 0x00000000006c8947 */ /* 0x000fec0003800000 */
[----:B------:R-:W0:Y:S01]  /*05a0*/  LDC.64 R14, c[0x0][0x388] ;  /* 0x0000e200ff0e7b82 */ /* 0x000e220000000a00 */
[----:B------:R-:W1:Y:S01]  /*05b0*/  LDCU.64 UR6, c[0x0][0x380] ;  /* 0x00007000ff0677ac */ /* 0x000e620008000a00 */
[----:B------:R-:W-:Y:S01]  /*05c0*/  IADD3 R3, P0, PT, R2, R9, RZ ;  /* 0x0000000902037210 */ /* 0x000fe20007f1e0ff */
[----:B------:R-:W-:-:S03]  /*05d0*/  IMAD R21, R9, R0, R5 ;  /* 0x0000000009157224 */ /* 0x000fc600078e0205 */
[----:B------:R-:W-:Y:S01]  /*05e0*/  IADD3.X R4, PT, PT, RZ, R7, RZ, P0, !PT ;  /* 0x00000007ff047210 */ /* 0x000fe200007fe4ff */
[----:B------:R-:W-:-:S05]  /*05f0*/  IMAD.IADD R19, R21, 0x1, R0 ;  /* 0x0000000115137824 */ /* 0x000fca00078e0200 */
[----:B------:R-:W-:Y:S02]  /*0600*/  IADD3 R13, PT, PT, R19, R0, RZ ;  /* 0x00000000130d7210 */ /* 0x000fe40007ffe0ff */
[----:B-1----:R-:W-:-:S04]  /*0610*/  LEA R10, P0, R3, UR6, 0x2 ;  /* 0x00000006030a7c11 */ /* 0x002fc8000f8010ff */
[----:B------:R-:W-:Y:S01]  /*0620*/  LEA.HI.X R11, R3, UR7, R4, 0x2, P0 ;  /* 0x00000007030b7c11 */ /* 0x000fe200080f1404 */
[----:B0-----:R-:W-:-:S04]  /*0630*/  IMAD.WIDE.U32 R20, R21, 0x4, R14 ;  /* 0x0000000415147825 */ /* 0x001fc800078e000e */
[--C-:B------:R-:W-:Y:S01]  /*0640*/  IMAD.WIDE.U32 R18, R19, 0x4, R14.reuse ;  /* 0x0000000413127825 */ /* 0x100fe200078e000e */
[----:B------:R-:W2:Y:S03]  /*0650*/  LDG.E R3, desc[UR4][R10.64] ;  /* 0x000000040a037981 */ /* 0x000ea6000c1e1900 */
[C---:B------:R-:W-:Y:S01]  /*0660*/  IMAD.WIDE.U32 R16, R13.reuse, 0x4, R14 ;  /* 0x000000040d107825 */ /* 0x040fe200078e000e */
[----:B------:R-:W2:Y:S01]  /*0670*/  LDG.E R20, desc[UR4][R20.64] ;  /* 0x0000000414147981 */ /* 0x000ea2000c1e1900 */
[----:B------:R-:W-:-:S03]  /*0680*/  IADD3 R13, PT, PT, R13, R0, RZ ;  /* 0x000000000d0d7210 */ /* 0x000fc60007ffe0ff */
[----:B------:R-:W3:Y:S02]  /*0690*/  LDG.E R18, desc[UR4][R18.64] ;  /* 0x0000000412127981 */ /* 0x000ee4000c1e1900 */
[----:B------:R-:W-:Y:S02]  /*06a0*/  IMAD.WIDE.U32 R14, R13, 0x4, R14 ;  /* 0x000000040d0e7825 */ /* 0x000fe400078e000e */
[----:B------:R-:W3:Y:S04]  /*06b0*/  LDG.E R4, desc[UR4][R10.64+0x4] ;  /* 0x000004040a047981 */ /* 0x000ee8000c1e1900 */
[----:B------:R-:W4:Y:S04]  /*06c0*/  LDG.E R16, desc[UR4][R16.64] ;  /* 0x0000000410107981 */ /* 0x000f28000c1e1900 */
[----:B------:R-:W4:Y:S04]  /*06d0*/  LDG.E R6, desc[UR4][R10.64+0x8] ;  /* 0x000008040a067981 */ /* 0x000f28000c1e1900 */
[----:B------:R-:W5:Y:S04]  /*06e0*/  LDG.E R22, desc[UR4][R10.64+0xc] ;  /* 0x00000c040a167981 */ /* 0x000f68000c1e1900 */
[----:B------:R-:W5:Y:S01]  /*06f0*/  LDG.E R14, desc[UR4][R14.64] ;  /* 0x000000040e0e7981 */ /* 0x000f62000c1e1900 */
[----:B------:R-:W-:-:S02]  /*0700*/  VIADD R9, R9, 0x4 ;  /* 0x0000000409097836 */ /* 0x000fc40000000000 */
[----:B--2---:R-:W-:-:S04]  /*0710*/  FFMA R3, R3, R20, R12 ;  /* 0x0000001403037223 */ /* 0x004fc8000000000c */
[----:B---3--:R-:W-:-:S04]  /*0720*/  FFMA R3, R4, R18, R3 ;  /* 0x0000001204037223 */ /* 0x008fc80000000003 */
[----:B----4-:R-:W-:-:S04]  /*0730*/  FFMA R3, R6, R16, R3 ;  /* 0x0000001006037223 */ /* 0x010fc80000000003 */
[----:B-----5:R-:W-:-:S07]  /*0740*/  FFMA R12, R22, R14, R3 ;  /* 0x0000000e160c7223 */ /* 0x020fce0000000003 */
.L_x_3:
[----:B------:R-:W-:Y:S05]  /*0750*/  @!P1 BRA `(.L_x_0) ;  /* 0x00000000007c9947 */ /* 0x000fea0003800000 */
[----:B------:R-:W-:Y:S02]  /*0760*/  ISETP.NE.AND P1, PT, R8, 0x1, PT ;  /* 0x000000010800780c */ /* 0x000fe40003f25270 */
[----:B------:R-:W-:-:S04]  /*0770*/  LOP3.LUT R3, R0, 0x1, RZ, 0xc0, !PT ;  /* 0x0000000100037812 */ /* 0x000fc800078ec0ff */
[----:B------:R-:W-:-:S07]  /*0780*/  ISETP.NE.U32.AND P0, PT, R3, 0x1, PT ;  /* 0x000000010300780c */ /* 0x000fce0003f05070 */
[----:B------:R-:W0:Y:S01]  /*0790*/  @P1 LDC.64 R18, c[0x0][0x380] ;  /* 0x0000e000ff121b82 */ /* 0x000e220000000a00 */
[C---:B------:R-:W-:Y:S01]  /*07a0*/  @P1 IADD3 R6, P2, PT, R2.reuse, R9, RZ ;  /* 0x0000000902061210 */ /* 0x040fe20007f5e0ff */
[C---:B------:R-:W-:Y:S01]  /*07b0*/  @P1 IMAD R3, R9.reuse, R0, R5 ;  /* 0x0000000009031224 */ /* 0x040fe200078e0205 */
[----:B------:R-:W-:Y:S02]  /*07c0*/  @P1 IADD3 R9, PT, PT, R9, 0x2, RZ ;  /* 0x0000000209091810 */ /* 0x000fe40007ffe0ff */
[----:B------:R-:W-:Y:S01]  /*07d0*/  @P1 IADD3.X R13, PT, PT, RZ, R7, RZ, P2, !PT ;  /* 0x00000007ff0d1210 */ /* 0x000fe200017fe4ff */
[----:B------:R-:W-:Y:S01]  /*07e0*/  @P1 IMAD.IADD R23, R3, 0x1, R0 ;  /* 0x0000000103171824 */ /* 0x000fe200078e0200 */
[----:B------:R-:W-:Y:S01]  /*07f0*/  @!P0 IADD3 R4, P2, PT, R2, R9, RZ ;  /* 0x0000000902048210 */ /* 0x000fe20007f5e0ff */
[----:B------:R-:W1:Y:S08]  /*0800*/  @P1 LDC.64 R16, c[0x0][0x388] ;  /* 0x0000e200ff101b82 */ /* 0x000e700000000a00 */
[----:B------:R-:W2:Y:S08]  /*0810*/  @!P0 LDC.64 R14, c[0x0][0x380] ;  /* 0x0000e000ff0e8b82 */ /* 0x000eb00000000a00 */
[----:B------:R-:W3:Y:S01]  /*0820*/  @!P0 LDC.64 R10, c[0x0][0x388] ;  /* 0x0000e200ff0a8b82 */ /* 0x000ee20000000a00 */
[----:B0-----:R-:W-:-:S02]  /*0830*/  @P1 LEA R8, P3, R6, R18, 0x2 ;  /* 0x0000001206081211 */ /* 0x001fc400078610ff */
[----:B------:R-:W-:Y:S01]  /*0840*/  @!P0 IADD3.X R7, PT, PT, RZ, R7, RZ, P2, !PT ;  /* 0x00000007ff078210 */ /* 0x000fe200017fe4ff */
[----:B-1----:R-:W-:-:S04]  /*0850*/  @P1 IMAD.WIDE.U32 R20, R3, 0x4, R16 ;  /* 0x0000000403141825 */ /* 0x002fc800078e0010 */
[----:B------:R-:W-:Y:S01]  /*0860*/  @!P0 IMAD R3, R9, R0, R5 ;  /* 0x0000000009038224 */ /* 0x000fe200078e0205 */
[----:B------:R-:W-:Y:S01]  /*0870*/  @P1 LEA.HI.X R9, R6, R19, R13, 0x2, P3 ;  /* 0x0000001306091211 */ /* 0x000fe200018f140d */
[----:B------:R-:W-:Y:S01]  /*0880*/  @P1 IMAD.WIDE.U32 R16, R23, 0x4, R16 ;  /* 0x0000000417101825 */ /* 0x000fe200078e0010 */
[----:B------:R-:W4:Y:S01]  /*0890*/  @P1 LDG.E R20, desc[UR4][R20.64] ;  /* 0x0000000414141981 */ /* 0x000f22000c1e1900 */
[----:B--2---:R-:W-:-:S03]  /*08a0*/  @!P0 LEA R14, P2, R4, R14, 0x2 ;  /* 0x0000000e040e8211 */ /* 0x004fc600078410ff */
[----:B------:R-:W4:Y:S01]  /*08b0*/  @P1 LDG.E R13, desc[UR4][R8.64] ;  /* 0x00000004080d1981 */ /* 0x000f22000c1e1900 */
[----:B------:R-:W-:-:S03]  /*08c0*/  @!P0 LEA.HI.X R15, R4, R15, R7, 0x2, P2 ;  /* 0x0000000f040f8211 */ /* 0x000fc600010f1407 */
[----:B------:R-:W2:Y:S01]  /*08d0*/  @P1 LDG.E R0, desc[UR4][R8.64+0x4] ;  /* 0x0000040408001981 */ /* 0x000ea2000c1e1900 */
[----:B---3--:R-:W-:-:S03]  /*08e0*/  @!P0 IMAD.WIDE.U32 R10, R3, 0x4, R10 ;  /* 0x00000004030a8825 */ /* 0x008fc600078e000a */
[----:B------:R-:W2:Y:S04]  /*08f0*/  @P1 LDG.E R16, desc[UR4][R16.64] ;  /* 0x0000000410101981 */ /* 0x000ea8000c1e1900 */
[----:B------:R-:W3:Y:S04]  /*0900*/  @!P0 LDG.E R15, desc[UR4][R14.64] ;  /* 0x000000040e0f8981 */ /* 0x000ee8000c1e1900 */
[----:B------:R-:W3:Y:S01]  /*0910*/  @!P0 LDG.E R10, desc[UR4][R10.64] ;  /* 0x000000040a0a8981 */ /* 0x000ee2000c1e1900 */
[----:B----4-:R-:W-:-:S04]  /*0920*/  @P1 FFMA R13, R13, R20, R12 ;  /* 0x000000140d0d1223 */ /* 0x010fc8000000000c */
[----:B--2---:R-:W-:-:S04]  /*0930*/  @P1 FFMA R12, R0, R16, R13 ;  /* 0x00000010000c1223 */ /* 0x004fc8000000000d */
[----:B---3--:R-:W-:-:S07]  /*0940*/  @!P0 FFMA R12, R15, R10, R12 ;  /* 0x0000000a0f0c8223 */ /* 0x008fce000000000c */
.L_x_0:
[----:B------:R-:W0:Y:S01]  /*0950*/  LDC.64 R6, c[0x0][0x390] ;  /* 0x0000e400ff067b82 */ /* 0x000e220000000a00 */
[----:B------:R-:W-:-:S05]  /*0960*/  IADD3 R3, PT, PT, R5, R2, RZ ;  /* 0x0000000205037210 */ /* 0x000fca0007ffe0ff */
[----:B0-----:R-:W-:-:S05]  /*0970*/  IMAD.WIDE R2, R3, 0x4, R6 ;  /* 0x0000000403027825 */ /* 0x001fca00078e0206 */
[----:B------:R-:W-:Y:S01]  /*0980*/  STG.E desc[UR4][R2.64], R12 ;  /* 0x0000000c02007986 */ /* 0x000fe2000c101904 */
[----:B------:R-:W-:Y:S05]  /*0990*/  EXIT ;  /* 0x000000000000794d */ /* 0x000fea0003800000 */
.L_x_4:
[----:B------:R-:W-:-:S00]  /*09a0*/  BRA `(.L_x_4) ;  /* 0xfffffffc00fc7947 */ /* 0x000fc0000383ffff */
[----:B------:R-:W-:-:S00]  /*09b0*/  NOP ;  /* 0x0000000000007918 */ /* 0x000fc00000000000 */
        /* <DEDUP_REMOVED lines=12> */
.L_x_5:


//--------------------- .nv.shared.reserved.0     --------------------------
	.section	.nv.shared.reserved.0,"aw",@nobits
	.weak		__nv_reservedSMEM_offset_0_alias
	.size		__nv_reservedSMEM_offset_0_alias, 0, 64
	.other		__nv_reservedSMEM_offset_0_alias,@"STO_CUDA_RESERVED_SHARED STV_DEFAULT"
__nv_reservedSMEM_offset_0_alias:
	.zero		0
	.zero		64


//--------------------- .nv.constant0._Z8mm_new_1PfS_S_i --------------------------
	.section	.nv.constant0._Z8mm_new_1PfS_S_i,"a",@progbits
	.sectionflags	@""
	.align	4
.nv.constant0._Z8mm_new_1PfS_S_i:
	.zero		924


//--------------------- SYMBOLS --------------------------

	.type		.nv.reservedSmem.offset0,@object
	.size		.nv.reservedSmem.offset0,0x4
